	.headerflags	@"EF_CUDA_TEXMODE_UNIFIED EF_CUDA_64BIT_ADDRESS EF_CUDA_ACCELERATORS EF_CUDA_SM90 EF_CUDA_VIRTUAL_SM(EF_CUDA_SM90)"
	.elftype	@"ET_EXEC"


//--------------------- .nv.info                  --------------------------
	.section	.nv.info,"",@"SHT_CUDA_INFO"
	.align	4


	//----- nvinfo : EIATTR_REGCOUNT
	.align		4
        /*0000*/ 	.byte	0x04, 0x2f
        /*0002*/ 	.short	(.L_3 - .L_2)
	.align		4
.L_2:
        /*0004*/ 	.word	index@(triton_poi_fused__native_batch_norm_legit_no_training_3)
        /*0008*/ 	.word	0x0000001e


	//----- nvinfo : EIATTR_MIN_STACK_SIZE
	.align		4
.L_3:
        /*000c*/ 	.byte	0x04, 0x12
        /*000e*/ 	.short	(.L_5 - .L_4)
	.align		4
.L_4:
        /*0010*/ 	.word	index@(triton_poi_fused__native_batch_norm_legit_no_training_3)
        /*0014*/ 	.word	0x00000000


	//----- nvinfo : EIATTR_FRAME_SIZE
	.align		4
.L_5:
        /*0018*/ 	.byte	0x04, 0x11
        /*001a*/ 	.short	(.L_7 - .L_6)
	.align		4
.L_6:
        /*001c*/ 	.word	index@(triton_poi_fused__native_batch_norm_legit_no_training_3)
        /*0020*/ 	.word	0x00000000


	//----- nvinfo : EIATTR_MIN_STACK_SIZE
	.align		4
.L_7:
        /*0024*/ 	.byte	0x04, 0x12
        /*0026*/ 	.short	(.L_9 - .L_8)
	.align		4
.L_8:
        /*0028*/ 	.word	index@(triton_poi_fused__native_batch_norm_legit_no_training_3)
        /*002c*/ 	.word	0x00000000
.L_9:


//--------------------- .nv.info.triton_poi_fused__native_batch_norm_legit_no_training_3 --------------------------
	.section	.nv.info.triton_poi_fused__native_batch_norm_legit_no_training_3,"",@"SHT_CUDA_INFO"
	.sectionflags	@""
	.align	4


	//----- nvinfo : EIATTR_CUDA_API_VERSION
	.align		4
        /*0000*/ 	.byte	0x04, 0x37
        /*0002*/ 	.short	(.L_11 - .L_10)
.L_10:
        /*0004*/ 	.word	0x0000007c


	//----- nvinfo : EIATTR_KPARAM_INFO
	.align		4
.L_11:
        /*0008*/ 	.byte	0x04, 0x17
        /*000a*/ 	.short	(.L_13 - .L_12)
.L_12:
        /*000c*/ 	.word	0x00000000
        /*0010*/ 	.short	0x0006
        /*0012*/ 	.short	0x0030
        /*0014*/ 	.byte	0x00, 0xf0, 0x11, 0x00


	//----- nvinfo : EIATTR_KPARAM_INFO
	.align		4
.L_13:
        /*0018*/ 	.byte	0x04, 0x17
        /*001a*/ 	.short	(.L_15 - .L_14)
.L_14:
        /*001c*/ 	.word	0x00000000
        /*0020*/ 	.short	0x0005
        /*0022*/ 	.short	0x0028
        /*0024*/ 	.byte	0x00, 0xf4, 0x21, 0x00


	//----- nvinfo : EIATTR_KPARAM_INFO
	.align		4
.L_15:
        /*0028*/ 	.byte	0x04, 0x17
        /*002a*/ 	.short	(.L_17 - .L_16)
.L_16:
        /*002c*/ 	.word	0x00000000
        /*0030*/ 	.short	0x0004
        /*0032*/ 	.short	0x0020
        /*0034*/ 	.byte	0x00, 0xf4, 0x21, 0x00


	//----- nvinfo : EIATTR_KPARAM_INFO
	.align		4
.L_17:
        /*0038*/ 	.byte	0x04, 0x17
        /*003a*/ 	.short	(.L_19 - .L_18)
.L_18:
        /*003c*/ 	.word	0x00000000
        /*0040*/ 	.short	0x0003
        /*0042*/ 	.short	0x0018
        /*0044*/ 	.byte	0x00, 0xf4, 0x21, 0x00


	//----- nvinfo : EIATTR_KPARAM_INFO
	.align		4
.L_19:
        /*0048*/ 	.byte	0x04, 0x17
        /*004a*/ 	.short	(.L_21 - .L_20)
.L_20:
        /*004c*/ 	.word	0x00000000
        /*0050*/ 	.short	0x0002
        /*0052*/ 	.short	0x0010
        /*0054*/ 	.byte	0x00, 0xf4, 0x21, 0x00


	//----- nvinfo : EIATTR_KPARAM_INFO
	.align		4
.L_21:
        /*0058*/ 	.byte	0x04, 0x17
        /*005a*/ 	.short	(.L_23 - .L_22)
.L_22:
        /*005c*/ 	.word	0x00000000
        /*0060*/ 	.short	0x0001
        /*0062*/ 	.short	0x0008
        /*0064*/ 	.byte	0x00, 0xf4, 0x21, 0x00


	//----- nvinfo : EIATTR_KPARAM_INFO
	.align		4
.L_23:
        /*0068*/ 	.byte	0x04, 0x17
        /*006a*/ 	.short	(.L_25 - .L_24)
.L_24:
        /*006c*/ 	.word	0x00000000
        /*0070*/ 	.short	0x0000
        /*0072*/ 	.short	0x0000
        /*0074*/ 	.byte	0x00, 0xf4, 0x21, 0x00


	//----- nvinfo : EIATTR_SPARSE_MMA_MASK
	.align		4
.L_25:
        /*0078*/ 	.byte	0x03, 0x50
        /*007a*/ 	.short	0x0000


	//----- nvinfo : EIATTR_MAXREG_COUNT
	.align		4
        /*007c*/ 	.byte	0x03, 0x1b
        /*007e*/ 	.short	0x00ff


	//----- nvinfo : EIATTR_EXIT_INSTR_OFFSETS
	.align		4
        /*0080*/ 	.byte	0x04, 0x1c
        /*0082*/ 	.short	(.L_27 - .L_26)


	//   ....[0]....
.L_26:
        /*0084*/ 	.word	0x00000530


	//----- nvinfo : EIATTR_REQNTID
	.align		4
.L_27:
        /*0088*/ 	.byte	0x04, 0x10
        /*008a*/ 	.short	(.L_29 - .L_28)
.L_28:
        /*008c*/ 	.word	0x00000080
        /*0090*/ 	.word	0x00000001
        /*0094*/ 	.word	0x00000001


	//----- nvinfo : EIATTR_CBANK_PARAM_SIZE
	.align		4
.L_29:
        /*0098*/ 	.byte	0x03, 0x19
        /*009a*/ 	.short	0x0034


	//----- nvinfo : EIATTR_PARAM_CBANK
	.align		4
        /*009c*/ 	.byte	0x04, 0x0a
        /*009e*/ 	.short	(.L_31 - .L_30)
	.align		4
.L_30:
        /*00a0*/ 	.word	index@(.nv.constant0.triton_poi_fused__native_batch_norm_legit_no_training_3)
        /*00a4*/ 	.short	0x0210
        /*00a6*/ 	.short	0x0034


	//----- nvinfo : EIATTR_SW_WAR
	.align		4
.L_31:
        /*00a8*/ 	.byte	0x04, 0x36
        /*00aa*/ 	.short	(.L_33 - .L_32)
.L_32:
        /*00ac*/ 	.word	0x00000008
.L_33:


//--------------------- .nv.callgraph             --------------------------
	.section	.nv.callgraph,"",@"SHT_CUDA_CALLGRAPH"
	.align	4
	.sectionentsize	8
	.align		4
        /*0000*/ 	.word	0x00000000
	.align		4
        /*0004*/ 	.word	0xffffffff
	.align		4
        /*0008*/ 	.word	0x00000000
	.align		4
        /*000c*/ 	.word	0xfffffffe
	.align		4
        /*0010*/ 	.word	0x00000000
	.align		4
        /*0014*/ 	.word	0xfffffffd
	.align		4
        /*0018*/ 	.word	0x00000000
	.align		4
        /*001c*/ 	.word	0xfffffffc


//--------------------- .nv.constant4             --------------------------
	.section	.nv.constant4,"a",@progbits
	.align	8
	.align		8
.nv.constant4:
        /*0000*/ 	.dword	_$_str
	.align		8
        /*0008*/ 	.dword	_$_str_$_2


//--------------------- .text.triton_poi_fused__native_batch_norm_legit_no_training_3 --------------------------
	.section	.text.triton_poi_fused__native_batch_norm_legit_no_training_3,"ax",@progbits
	.align	128
        .global         triton_poi_fused__native_batch_norm_legit_no_training_3
        .type           triton_poi_fused__native_batch_norm_legit_no_training_3,@function
        .size           triton_poi_fused__native_batch_norm_legit_no_training_3,(.L_x_1 - triton_poi_fused__native_batch_norm_legit_no_training_3)
        .other          triton_poi_fused__native_batch_norm_legit_no_training_3,@"STO_CUDA_ENTRY STV_DEFAULT"
triton_poi_fused__native_batch_norm_legit_no_training_3:
.text.triton_poi_fused__native_batch_norm_legit_no_training_3:
[----:B------:R-:W-:Y:S01]  /*0000*/  LDC R1, c[0x0][0x28] ;  /* 0x00000a00ff017b82 */ /* 0x000fe20000000800 */
[----:B------:R-:W1:Y:S07]  /*0010*/  S2R R0, SR_TID.X ;  /* 0x0000000000007919 */ /* 0x000e6e0000002100 */
[----:B------:R-:W2:Y:S01]  /*0020*/  LDC.64 R20, c[0x0][0x220] ;  /* 0x00008800ff147b82 */ /* 0x000ea20000000a00 */
[----:B------:R-:W-:Y:S01]  /*0030*/  ULDC.64 UR4, c[0x0][0x208] ;  /* 0x0000820000047ab9 */ /* 0x000fe20000000a00 */
[----:B------:R-:W3:Y:S06]  /*0040*/  S2R R5, SR_CTAID.X ;  /* 0x0000000000057919 */ /* 0x000eec0000002500 */
[----:B------:R-:W4:Y:S08]  /*0050*/  LDC.64 R12, c[0x0][0x210] ;  /* 0x00008400ff0c7b82 */ /* 0x000f300000000a00 */
[----:B------:R-:W5:Y:S08]  /*0060*/  LDC.64 R16, c[0x0][0x218] ;  /* 0x00008600ff107b82 */ /* 0x000f700000000a00 */
[----:B------:R-:W5:Y:S01]  /*0070*/  LDC.64 R8, c[0x0][0x228] ;  /* 0x00008a00ff087b82 */ /* 0x000f620000000a00 */
[----:B-1----:R-:W-:-:S02]  /*0080*/  SHF.L.U32 R0, R0, 0x2, RZ ;  /* 0x0000000200007819 */ /* 0x002fc400000006ff */
[----:B---3--:R-:W-:Y:S02]  /*0090*/  SHF.R.S32.HI R3, RZ, 0x16, R5 ;  /* 0x00000016ff037819 */ /* 0x008fe40000011405 */
[----:B------:R-:W-:Y:S02]  /*00a0*/  LOP3.LUT R0, R0, 0x1fc, RZ, 0xc0, !PT ;  /* 0x000001fc00007812 */ /* 0x000fe400078ec0ff */
[----:B------:R-:W-:Y:S02]  /*00b0*/  SGXT R3, R3, 0x1 ;  /* 0x000000010303781a */ /* 0x000fe40000000200 */
[----:B------:R-:W-:Y:S02]  /*00c0*/  LEA R0, R5, R0, 0x9 ;  /* 0x0000000005007211 */ /* 0x000fe400078e48ff */
[----:B------:R-:W1:Y:S02]  /*00d0*/  LDC.64 R4, c[0x0][0x230] ;  /* 0x00008c00ff047b82 */ /* 0x000e640000000a00 */
[----:B------:R-:W-:-:S04]  /*00e0*/  LEA.HI R3, R3, R0, RZ, 0x4 ;  /* 0x0000000003037211 */ /* 0x000fc800078f20ff */
[----:B------:R-:W-:-:S04]  /*00f0*/  LOP3.LUT R3, R3, 0xfffffff0, RZ, 0xc0, !PT ;  /* 0xfffffff003037812 */ /* 0x000fc800078ec0ff */
[----:B------:R-:W-:-:S05]  /*0100*/  IADD3 R2, R0, -R3, RZ ;  /* 0x8000000300027210 */ /* 0x000fca0007ffe0ff */
[----:B--2---:R-:W-:-:S06]  /*0110*/  IMAD.WIDE R20, R2, 0x4, R20 ;  /* 0x0000000402147825 */ /* 0x004fcc00078e0214 */
[----:B------:R-:W2:Y:S01]  /*0120*/  LDG.E.EL.128 R20, desc[UR4][R20.64] ;  /* 0x0000000414147981 */ /* 0x000ea2000c2e1d00 */
[----:B----4-:R-:W-:-:S04]  /*0130*/  IMAD.WIDE R12, R0, 0x4, R12 ;  /* 0x00000004000c7825 */ /* 0x010fc800078e020c */
[C---:B-----5:R-:W-:Y:S02]  /*0140*/  IMAD.WIDE R16, R2.reuse, 0x4, R16 ;  /* 0x0000000402107825 */ /* 0x060fe400078e0210 */
[----:B------:R-:W3:Y:S04]  /*0150*/  LDG.E.128 R12, desc[UR4][R12.64] ;  /* 0x000000040c0c7981 */ /* 0x000ee8000c1e1d00 */
[----:B------:R-:W3:Y:S01]  /*0160*/  LDG.E.EL.128 R16, desc[UR4][R16.64] ;  /* 0x0000000410107981 */ /* 0x000ee2000c2e1d00 */
[----:B0-----:R-:W-:-:S04]  /*0170*/  IMAD.WIDE R8, R2, 0x4, R8 ;  /* 0x0000000402087825 */ /* 0x001fc800078e0208 */
[----:B-1----:R-:W-:Y:S02]  /*0180*/  IMAD.WIDE R4, R2, 0x4, R4 ;  /* 0x0000000402047825 */ /* 0x002fe400078e0204 */
[----:B------:R-:W4:Y:S01]  /*0190*/  LDG.E.EL.128 R8, desc[UR4][R8.64] ;  /* 0x0000000408087981 */ /* 0x000f22000c2e1d00 */
[----:B------:R-:W0:Y:S03]  /*01a0*/  LDC.64 R2, c[0x0][0x238] ;  /* 0x00008e00ff027b82 */ /* 0x000e260000000a00 */
[----:B------:R-:W4:Y:S01]  /*01b0*/  LDG.E.EL.128 R4, desc[UR4][R4.64] ;  /* 0x0000000404047981 */ /* 0x000f22000c2e1d00 */
[----:B0-----:R-:W-:-:S04]  /*01c0*/  IMAD.WIDE R2, R0, 0x4, R2 ;  /* 0x0000000400027825 */ /* 0x001fc800078e0202 */
[----:B--2---:R-:W-:Y:S01]  /*01d0*/  FADD R20, R20, 9.9999997473787516356e-06 ;  /* 0x3727c5ac14147421 */ /* 0x004fe20000000000 */
[----:B------:R-:W-:Y:S01]  /*01e0*/  FADD R22, R22, 9.9999997473787516356e-06 ;  /* 0x3727c5ac16167421 */ /* 0x000fe20000000000 */
[----:B------:R-:W-:Y:S01]  /*01f0*/  FADD R23, R23, 9.9999997473787516356e-06 ;  /* 0x3727c5ac17177421 */ /* 0x000fe20000000000 */
[----:B------:R-:W-:Y:S01]  /*0200*/  FADD R21, R21, 9.9999997473787516356e-06 ;  /* 0x3727c5ac15157421 */ /* 0x000fe20000000000 */
[----:B------:R0:W1:Y:S01]  /*0210*/  MUFU.SQRT R26, R20 ;  /* 0x00000014001a7308 */ /* 0x0000620000002000 */
[----:B---3--:R-:W-:-:S07]  /*0220*/  FADD R14, R14, -R18 ;  /* 0x800000120e0e7221 */ /* 0x008fce0000000000 */
[----:B------:R-:W2:Y:S01]  /*0230*/  MUFU.SQRT R24, R22 ;  /* 0x0000001600187308 */ /* 0x000ea20000002000 */
[----:B0-----:R-:W-:Y:S01]  /*0240*/  HFMA2.MMA R20, -RZ, RZ, 1.625, 0 ;  /* 0x3e800000ff147435 */ /* 0x001fe200000001ff */
[----:B------:R-:W-:Y:S01]  /*0250*/  FADD R13, R13, -R17 ;  /* 0x800000110d0d7221 */ /* 0x000fe20000000000 */
[----:B------:R-:W-:Y:S01]  /*0260*/  FADD R15, R15, -R19 ;  /* 0x800000130f0f7221 */ /* 0x000fe20000000000 */
[----:B------:R-:W-:Y:S01]  /*0270*/  FADD R12, R12, -R16 ;  /* 0x800000100c0c7221 */ /* 0x000fe20000000000 */
[----:B-1----:R-:W-:-:S03]  /*0280*/  FSETP.GT.AND P6, PT, R26, 8.50705917302346158658e+37, PT ;  /* 0x7e8000001a00780b */ /* 0x002fc60003fc4000 */
[----:B------:R-:W0:Y:S01]  /*0290*/  MUFU.SQRT R25, R23 ;  /* 0x0000001700197308 */ /* 0x000e220000002000 */
[----:B------:R-:W-:Y:S02]  /*02a0*/  FSETP.GEU.AND P2, PT, R26, 1.175494350822287508e-38, PT ;  /* 0x008000001a00780b */ /* 0x000fe40003f4e000 */
[----:B--2---:R-:W-:-:S05]  /*02b0*/  FSETP.GT.AND P4, PT, R24, 8.50705917302346158658e+37, PT ;  /* 0x7e8000001800780b */ /* 0x004fca0003f84000 */
[----:B------:R1:W2:Y:S01]  /*02c0*/  MUFU.SQRT R27, R21 ;  /* 0x00000015001b7308 */ /* 0x0002a20000002000 */
[----:B------:R-:W-:Y:S02]  /*02d0*/  FSETP.GEU.AND P0, PT, R24, 1.175494350822287508e-38, PT ;  /* 0x008000001800780b */ /* 0x000fe40003f0e000 */
[----:B------:R-:W-:Y:S01]  /*02e0*/  FSEL R17, R20, 1, P4 ;  /* 0x3f80000014117808 */ /* 0x000fe20002000000 */
[----:B------:R-:W-:Y:S01]  /*02f0*/  @P6 FMUL R26, R26, 0.25 ;  /* 0x3e8000001a1a6820 */ /* 0x000fe20000400000 */
[----:B0-----:R-:W-:-:S03]  /*0300*/  FSETP.GT.AND P3, PT, R25, 8.50705917302346158658e+37, PT ;  /* 0x7e8000001900780b */ /* 0x001fc60003f64000 */
[----:B------:R-:W-:Y:S01]  /*0310*/  @!P2 FMUL R26, R26, 16777216 ;  /* 0x4b8000001a1aa820 */ /* 0x000fe20000400000 */
[----:B-1----:R-:W-:Y:S02]  /*0320*/  FSEL R21, R20, 1, P6 ;  /* 0x3f80000014157808 */ /* 0x002fe40003000000 */
[----:B------:R-:W-:Y:S01]  /*0330*/  FSETP.GEU.AND P6, PT, R25, 1.175494350822287508e-38, PT ;  /* 0x008000001900780b */ /* 0x000fe20003fce000 */
[----:B------:R-:W-:Y:S01]  /*0340*/  @P4 FMUL R24, R24, 0.25 ;  /* 0x3e80000018184820 */ /* 0x000fe20000400000 */
[----:B------:R-:W0:Y:S01]  /*0350*/  MUFU.RCP R22, R26 ;  /* 0x0000001a00167308 */ /* 0x000e220000001000 */
[----:B------:R-:W-:Y:S01]  /*0360*/  @!P2 FMUL R21, R21, 16777216 ;  /* 0x4b8000001515a820 */ /* 0x000fe20000400000 */
[C---:B--2---:R-:W-:Y:S01]  /*0370*/  FSETP.GT.AND P5, PT, R27.reuse, 8.50705917302346158658e+37, PT ;  /* 0x7e8000001b00780b */ /* 0x044fe20003fa4000 */
[----:B------:R-:W-:Y:S01]  /*0380*/  @!P0 FMUL R24, R24, 16777216 ;  /* 0x4b80000018188820 */ /* 0x000fe20000400000 */
[----:B------:R-:W-:Y:S01]  /*0390*/  FSETP.GEU.AND P1, PT, R27, 1.175494350822287508e-38, PT ;  /* 0x008000001b00780b */ /* 0x000fe20003f2e000 */
[----:B------:R-:W-:Y:S01]  /*03a0*/  @!P0 FMUL R17, R17, 16777216 ;  /* 0x4b80000011118820 */ /* 0x000fe20000400000 */
[C---:B------:R-:W-:Y:S01]  /*03b0*/  FSEL R18, R20.reuse, 1, P5 ;  /* 0x3f80000014127808 */ /* 0x040fe20002800000 */
[----:B------:R-:W-:Y:S01]  /*03c0*/  @P3 FMUL R25, R25, 0.25 ;  /* 0x3e80000019193820 */ /* 0x000fe20000400000 */
[----:B------:R-:W-:Y:S01]  /*03d0*/  FSEL R20, R20, 1, P3 ;  /* 0x3f80000014147808 */ /* 0x000fe20001800000 */
[----:B------:R-:W1:Y:S02]  /*03e0*/  MUFU.RCP R24, R24 ;  /* 0x0000001800187308 */ /* 0x000e640000001000 */
[----:B------:R-:W-:-:S02]  /*03f0*/  @!P6 FMUL R25, R25, 16777216 ;  /* 0x4b8000001919e820 */ /* 0x000fc40000400000 */
[----:B------:R-:W-:Y:S02]  /*0400*/  @!P6 FMUL R20, R20, 16777216 ;  /* 0x4b8000001414e820 */ /* 0x000fe40000400000 */
[----:B------:R-:W-:Y:S01]  /*0410*/  @P5 FMUL R27, R27, 0.25 ;  /* 0x3e8000001b1b5820 */ /* 0x000fe20000400000 */
[----:B0-----:R-:W-:Y:S01]  /*0420*/  FMUL R21, R22, R21 ;  /* 0x0000001516157220 */ /* 0x001fe20000400000 */
[----:B------:R-:W0:Y:S01]  /*0430*/  MUFU.RCP R25, R25 ;  /* 0x0000001900197308 */ /* 0x000e220000001000 */
[----:B------:R-:W-:Y:S01]  /*0440*/  @!P1 FMUL R18, R18, 16777216 ;  /* 0x4b80000012129820 */ /* 0x000fe20000400000 */
[----:B------:R-:W-:Y:S01]  /*0450*/  @!P1 FMUL R27, R27, 16777216 ;  /* 0x4b8000001b1b9820 */ /* 0x000fe20000400000 */
[----:B------:R-:W-:Y:S01]  /*0460*/  FMUL R21, R12, R21 ;  /* 0x000000150c157220 */ /* 0x000fe20000400000 */
[----:B-1----:R-:W-:-:S04]  /*0470*/  FMUL R17, R24, R17 ;  /* 0x0000001118117220 */ /* 0x002fc80000400000 */
[----:B------:R-:W1:Y:S01]  /*0480*/  MUFU.RCP R23, R27 ;  /* 0x0000001b00177308 */ /* 0x000e620000001000 */
[----:B----4-:R-:W-:Y:S01]  /*0490*/  FFMA R4, R8, R21, R4 ;  /* 0x0000001508047223 */ /* 0x010fe20000000004 */
[----:B------:R-:W-:Y:S01]  /*04a0*/  FMUL R17, R14, R17 ;  /* 0x000000110e117220 */ /* 0x000fe20000400000 */
[----:B0-----:R-:W-:-:S03]  /*04b0*/  FMUL R20, R25, R20 ;  /* 0x0000001419147220 */ /* 0x001fc60000400000 */
[----:B------:R-:W-:Y:S01]  /*04c0*/  FFMA R6, R10, R17, R6 ;  /* 0x000000110a067223 */ /* 0x000fe20000000006 */
[----:B------:R-:W-:Y:S01]  /*04d0*/  FMUL R20, R15, R20 ;  /* 0x000000140f147220 */ /* 0x000fe20000400000 */
[----:B-1----:R-:W-:-:S03]  /*04e0*/  FMUL R18, R23, R18 ;  /* 0x0000001217127220 */ /* 0x002fc60000400000 */
[----:B------:R-:W-:Y:S01]  /*04f0*/  FFMA R7, R11, R20, R7 ;  /* 0x000000140b077223 */ /* 0x000fe20000000007 */
[----:B------:R-:W-:-:S04]  /*0500*/  FMUL R18, R13, R18 ;  /* 0x000000120d127220 */ /* 0x000fc80000400000 */
[----:B------:R-:W-:-:S05]  /*0510*/  FFMA R5, R9, R18, R5 ;  /* 0x0000001209057223 */ /* 0x000fca0000000005 */
[----:B------:R-:W-:Y:S01]  /*0520*/  STG.E.128 desc[UR4][R2.64], R4 ;  /* 0x0000000402007986 */ /* 0x000fe2000c101d04 */
[----:B------:R-:W-:Y:S05]  /*0530*/  EXIT ;  /* 0x000000000000794d */ /* 0x000fea0003800000 */
.L_x_0:
[----:B------:R-:W-:-:S00]  /*0540*/  BRA `(.L_x_0) ;  /* 0xfffffffc00fc7947 */ /* 0x000fc0000383ffff */
[----:B------:R-:W-:-:S00]  /*0550*/  NOP ;  /* 0x0000000000007918 */ /* 0x000fc00000000000 */
        /* <DEDUP_REMOVED lines=10> */
.L_x_1:


//--------------------- .nv.global.init           --------------------------
	.section	.nv.global.init,"aw",@progbits
.nv.global.init:
	.type		_$_str,@object
	.size		_$_str,(_$_str_$_2 - _$_str)
_$_str:
        /*0000*/ 	.byte	0x5f, 0x5f, 0x43, 0x55, 0x44, 0x41, 0x5f, 0x46, 0x54, 0x5a, 0x00
	.type		_$_str_$_2,@object
	.size		_$_str_$_2,(.L_1 - _$_str_$_2)
_$_str_$_2:
        /*000b*/ 	.byte	0x5f, 0x5f, 0x43, 0x55, 0x44, 0x41, 0x5f, 0x50, 0x52, 0x45, 0x43, 0x5f, 0x53, 0x51, 0x52, 0x54
        /*001b*/ 	.byte	0x00
.L_1:


//--------------------- .nv.constant0.triton_poi_fused__native_batch_norm_legit_no_training_3 --------------------------
	.section	.nv.constant0.triton_poi_fused__native_batch_norm_legit_no_training_3,"a",@progbits
	.sectionflags	@""
	.align	4
.nv.constant0.triton_poi_fused__native_batch_norm_legit_no_training_3:
	.zero		580
